//
// Generated by NVIDIA NVVM Compiler
//
// Compiler Build ID: CL-36424714
// Cuda compilation tools, release 13.0, V13.0.88
// Based on NVVM 20.0.0
//

.version 9.0
.target sm_100
.address_size 64

	// .globl	_Z5copyXPKfPfi

.visible .entry _Z5copyXPKfPfi(
	.param .u64 .ptr .align 1 _Z5copyXPKfPfi_param_0,
	.param .u64 .ptr .align 1 _Z5copyXPKfPfi_param_1,
	.param .u32 _Z5copyXPKfPfi_param_2
)
{
	.reg .pred 	%p<2>;
	.reg .b32 	%r<6>;
	.reg .b32 	%f<2>;
	.reg .b64 	%rd<8>;

	ld.param.u64 	%rd1, [_Z5copyXPKfPfi_param_0];
	ld.param.u64 	%rd2, [_Z5copyXPKfPfi_param_1];
	ld.param.u32 	%r2, [_Z5copyXPKfPfi_param_2];
	mov.u32 	%r3, %ctaid.x;
	mov.u32 	%r4, %ntid.x;
	mov.u32 	%r5, %tid.x;
	mad.lo.s32 	%r1, %r3, %r4, %r5;
	setp.ge.s32 	%p1, %r1, %r2;
	@%p1 bra 	$L__BB0_2;
	cvta.to.global.u64 	%rd3, %rd1;
	cvta.to.global.u64 	%rd4, %rd2;
	mul.wide.s32 	%rd5, %r1, 4;
	add.s64 	%rd6, %rd3, %rd5;
	ld.global.f32 	%f1, [%rd6];
	add.s64 	%rd7, %rd4, %rd5;
	st.global.f32 	[%rd7], %f1;
$L__BB0_2:
	ret;

}


// ===== COMPILED SASS (sm_100) =====

	.target	sm_100

	.elftype	@"ET_EXEC"


//--------------------- .note.nv.tkinfo           --------------------------
	.section	.note.nv.tkinfo,"",@"SHT_NOTE"
	.sectionflags	@"SHF_NOTE_NV_TKINFO"
	.tkinfo
        /*0018*/ 	.word	0x00000002
        /*0030*/ 	.string	""
        /*0030*/ 	.string	"ptxas"
        /*0030*/ 	.string	"Cuda compilation tools, release 13.0, V13.0.88"
        /*0030*/ 	.string	"Build cuda_13.0.r13.0/compiler.36424714_0"
        /*0030*/ 	.string	"-arch sm_100 -m 64 "



//--------------------- .note.nv.cuinfo           --------------------------
	.section	.note.nv.cuinfo,"",@"SHT_NOTE"
	.sectionflags	@"SHF_NOTE_NV_CUINFO"
        /*0018*/ 	.short	0x0002
        /*001a*/ 	.short	0x0064
        /*001c*/ 	.short	0x0082
	.zero		2


//--------------------- .nv.info                  --------------------------
	.section	.nv.info,"",@"SHT_CUDA_INFO"
	.align	4


	//----- nvinfo : EIATTR_REGCOUNT
	.align		4
        /*0000*/ 	.byte	0x04, 0x2f
        /*0002*/ 	.short	(.L_1 - .L_0)
	.align		4
.L_0:
        /*0004*/ 	.word	index@(_Z5copyXPKfPfi)
        /*0008*/ 	.word	0x0000000a


	//----- nvinfo : EIATTR_FRAME_SIZE
	.align		4
.L_1:
        /*000c*/ 	.byte	0x04, 0x11
        /*000e*/ 	.short	(.L_3 - .L_2)
	.align		4
.L_2:
        /*0010*/ 	.word	index@(_Z5copyXPKfPfi)
        /*0014*/ 	.word	0x00000000


	//----- nvinfo : EIATTR_MIN_STACK_SIZE
	.align		4
.L_3:
        /*0018*/ 	.byte	0x04, 0x12
        /*001a*/ 	.short	(.L_5 - .L_4)
	.align		4
.L_4:
        /*001c*/ 	.word	index@(_Z5copyXPKfPfi)
        /*0020*/ 	.word	0x00000000
.L_5:


//--------------------- .nv.compat                --------------------------
	.section	.nv.compat,"",@"SHT_CUDA_COMPAT_INFO"
	.align	4
        /*0000*/ 	.byte	0x02, 0x09, 0x00, 0x00, 0x02, 0x02, 0x01, 0x00, 0x02, 0x05, 0x05, 0x00, 0x03, 0x07, 0x01, 0x01
        /*0010*/ 	.byte	0x02, 0x03, 0x00, 0x00, 0x02, 0x06, 0x01, 0x00, 0x04, 0x0b, 0x08, 0x00, 0x09, 0x00, 0x00, 0x00
        /*0020*/ 	.byte	0x00, 0x00, 0x00, 0x00


//--------------------- .nv.info._Z5copyXPKfPfi   --------------------------
	.section	.nv.info._Z5copyXPKfPfi,"",@"SHT_CUDA_INFO"
	.sectionflags	@""
	.align	4


	//----- nvinfo : EIATTR_CUDA_API_VERSION
	.align		4
        /*0000*/ 	.byte	0x04, 0x37
        /*0002*/ 	.short	(.L_7 - .L_6)
.L_6:
        /*0004*/ 	.word	0x00000082


	//----- nvinfo : EIATTR_KPARAM_INFO
	.align		4
.L_7:
        /*0008*/ 	.byte	0x04, 0x17
        /*000a*/ 	.short	(.L_9 - .L_8)
.L_8:
        /*000c*/ 	.word	0x00000000
        /*0010*/ 	.short	0x0002
        /*0012*/ 	.short	0x0010
        /*0014*/ 	.byte	0x00, 0xf0, 0x11, 0x00


	//----- nvinfo : EIATTR_KPARAM_INFO
	.align		4
.L_9:
        /*0018*/ 	.byte	0x04, 0x17
        /*001a*/ 	.short	(.L_11 - .L_10)
.L_10:
        /*001c*/ 	.word	0x00000000
        /*0020*/ 	.short	0x0001
        /*0022*/ 	.short	0x0008
        /*0024*/ 	.byte	0x00, 0xf5, 0x21, 0x00


	//----- nvinfo : EIATTR_KPARAM_INFO
	.align		4
.L_11:
        /*0028*/ 	.byte	0x04, 0x17
        /*002a*/ 	.short	(.L_13 - .L_12)
.L_12:
        /*002c*/ 	.word	0x00000000
        /*0030*/ 	.short	0x0000
        /*0032*/ 	.short	0x0000
        /*0034*/ 	.byte	0x00, 0xf5, 0x21, 0x00


	//----- nvinfo : EIATTR_SPARSE_MMA_MASK
	.align		4
.L_13:
        /*0038*/ 	.byte	0x03, 0x50
        /*003a*/ 	.short	0x0000


	//----- nvinfo : EIATTR_MAXREG_COUNT
	.align		4
        /*003c*/ 	.byte	0x03, 0x1b
        /*003e*/ 	.short	0x00ff


	//----- nvinfo : EIATTR_MERCURY_ISA_VERSION
	.align		4
        /*0040*/ 	.byte	0x03, 0x5f
        /*0042*/ 	.short	0x0101


	//----- nvinfo : EIATTR_VRC_CTA_INIT_COUNT
	.align		4
        /*0044*/ 	.byte	0x02, 0x4a
	.zero		1
	.zero		1


	//----- nvinfo : EIATTR_EXIT_INSTR_OFFSETS
	.align		4
        /*0048*/ 	.byte	0x04, 0x1c
        /*004a*/ 	.short	(.L_15 - .L_14)


	//   ....[0]....
.L_14:
        /*004c*/ 	.word	0x00000070


	//   ....[1]....
        /*0050*/ 	.word	0x000000f0


	//----- nvinfo : EIATTR_CBANK_PARAM_SIZE
	.align		4
.L_15:
        /*0054*/ 	.byte	0x03, 0x19
        /*0056*/ 	.short	0x0014


	//----- nvinfo : EIATTR_PARAM_CBANK
	.align		4
        /*0058*/ 	.byte	0x04, 0x0a
        /*005a*/ 	.short	(.L_17 - .L_16)
	.align		4
.L_16:
        /*005c*/ 	.word	index@(.nv.constant0._Z5copyXPKfPfi)
        /*0060*/ 	.short	0x0380
        /*0062*/ 	.short	0x0014


	//----- nvinfo : EIATTR_SW_WAR
	.align		4
.L_17:
        /*0064*/ 	.byte	0x04, 0x36
        /*0066*/ 	.short	(.L_19 - .L_18)
.L_18:
        /*0068*/ 	.word	0x00000008
.L_19:


//--------------------- .nv.callgraph             --------------------------
	.section	.nv.callgraph,"",@"SHT_CUDA_CALLGRAPH"
	.align	4
	.sectionentsize	8
	.align		4
        /*0000*/ 	.word	0x00000000
	.align		4
        /*0004*/ 	.word	0xffffffff
	.align		4
        /*0008*/ 	.word	0x00000000
	.align		4
        /*000c*/ 	.word	0xfffffffe
	.align		4
        /*0010*/ 	.word	0x00000000
	.align		4
        /*0014*/ 	.word	0xfffffffd
	.align		4
        /*0018*/ 	.word	0x00000000
	.align		4
        /*001c*/ 	.word	0xfffffffc


//--------------------- .text._Z5copyXPKfPfi      --------------------------
	.section	.text._Z5copyXPKfPfi,"ax",@progbits
	.align	128
        .global         _Z5copyXPKfPfi
        .type           _Z5copyXPKfPfi,@function
        .size           _Z5copyXPKfPfi,(.L_x_1 - _Z5copyXPKfPfi)
        .other          _Z5copyXPKfPfi,@"STO_CUDA_ENTRY STV_DEFAULT"
_Z5copyXPKfPfi:
.text._Z5copyXPKfPfi:
[----:B------:R-:W-:Y:S01]  /*0000*/  LDC R1, c[0x0][0x37c] ;  /* 0x0000df00ff017b82 */ /* 0x000fe20000000800 */
[----:B------:R-:W0:Y:S07]  /*0010*/  S2R R0, SR_TID.X ;  /* 0x0000000000007919 */ /* 0x000e2e0000002100 */
[----:B------:R-:W0:Y:S01]  /*0020*/  S2UR UR4, SR_CTAID.X ;  /* 0x00000000000479c3 */ /* 0x000e220000002500 */
[----:B------:R-:W1:Y:S07]  /*0030*/  LDCU UR5, c[0x0][0x390] ;  /* 0x00007200ff0577ac */ /* 0x000e6e0008000800 */
[----:B------:R-:W0:Y:S02]  /*0040*/  LDC R7, c[0x0][0x360] ;  /* 0x0000d800ff077b82 */ /* 0x000e240000000800 */
[----:B0-----:R-:W-:-:S05]  /*0050*/  IMAD R7, R7, UR4, R0 ;  /* 0x0000000407077c24 */ /* 0x001fca000f8e0200 */
[----:B-1----:R-:W-:-:S13]  /*0060*/  ISETP.GE.AND P0, PT, R7, UR5, PT ;  /* 0x0000000507007c0c */ /* 0x002fda000bf06270 */
[----:B------:R-:W-:Y:S05]  /*0070*/  @P0 EXIT ;  /* 0x000000000000094d */ /* 0x000fea0003800000 */
[----:B------:R-:W0:Y:S01]  /*0080*/  LDC.64 R2, c[0x0][0x380] ;  /* 0x0000e000ff027b82 */ /* 0x000e220000000a00 */
[----:B------:R-:W1:Y:S07]  /*0090*/  LDCU.64 UR4, c[0x0][0x358] ;  /* 0x00006b00ff0477ac */ /* 0x000e6e0008000a00 */
[----:B------:R-:W2:Y:S01]  /*00a0*/  LDC.64 R4, c[0x0][0x388] ;  /* 0x0000e200ff047b82 */ /* 0x000ea20000000a00 */
[----:B0-----:R-:W-:-:S06]  /*00b0*/  IMAD.WIDE R2, R7, 0x4, R2 ;  /* 0x0000000407027825 */ /* 0x001fcc00078e0202 */
[----:B-1----:R-:W3:Y:S01]  /*00c0*/  LDG.E R3, desc[UR4][R2.64] ;  /* 0x0000000402037981 */ /* 0x002ee2000c1e1900 */
[----:B--2---:R-:W-:-:S05]  /*00d0*/  IMAD.WIDE R4, R7, 0x4, R4 ;  /* 0x0000000407047825 */ /* 0x004fca00078e0204 */
[----:B---3--:R-:W-:Y:S01]  /*00e0*/  STG.E desc[UR4][R4.64], R3 ;  /* 0x0000000304007986 */ /* 0x008fe2000c101904 */
[----:B------:R-:W-:Y:S05]  /*00f0*/  EXIT ;  /* 0x000000000000794d */ /* 0x000fea0003800000 */
.L_x_0:
[----:B------:R-:W-:-:S00]  /*0100*/  BRA `(.L_x_0) ;  /* 0xfffffffc00fc7947 */ /* 0x000fc0000383ffff */
[----:B------:R-:W-:-:S00]  /*0110*/  NOP ;  /* 0x0000000000007918 */ /* 0x000fc00000000000 */
        /* <DEDUP_REMOVED lines=14> */
.L_x_1:


//--------------------- .nv.shared.reserved.0     --------------------------
	.section	.nv.shared.reserved.0,"aw",@nobits
	.weak		__nv_reservedSMEM_offset_0_alias
	.size		__nv_reservedSMEM_offset_0_alias, 0, 64
	.other		__nv_reservedSMEM_offset_0_alias,@"STO_CUDA_RESERVED_SHARED STV_DEFAULT"
__nv_reservedSMEM_offset_0_alias:
	.zero		0
	.zero		64


//--------------------- .nv.constant0._Z5copyXPKfPfi --------------------------
	.section	.nv.constant0._Z5copyXPKfPfi,"a",@progbits
	.sectionflags	@""
	.align	4
.nv.constant0._Z5copyXPKfPfi:
	.zero		916


//--------------------- SYMBOLS --------------------------

	.type		.nv.reservedSmem.offset0,@object
	.size		.nv.reservedSmem.offset0,0x4
